	.headerflags	@"EF_CUDA_TEXMODE_UNIFIED EF_CUDA_64BIT_ADDRESS EF_CUDA_ACCELERATORS EF_CUDA_SM90 EF_CUDA_VIRTUAL_SM(EF_CUDA_SM90)"
	.elftype	@"ET_EXEC"


//--------------------- .nv.info                  --------------------------
	.section	.nv.info,"",@"SHT_CUDA_INFO"
	.align	4


	//----- nvinfo : EIATTR_REGCOUNT
	.align		4
        /*0000*/ 	.byte	0x04, 0x2f
        /*0002*/ 	.short	(.L_1 - .L_0)
	.align		4
.L_0:
        /*0004*/ 	.word	index@(triton_per_fused__softmax_17)
        /*0008*/ 	.word	0x0000000e


	//----- nvinfo : EIATTR_MIN_STACK_SIZE
	.align		4
.L_1:
        /*000c*/ 	.byte	0x04, 0x12
        /*000e*/ 	.short	(.L_3 - .L_2)
	.align		4
.L_2:
        /*0010*/ 	.word	index@(triton_per_fused__softmax_17)
        /*0014*/ 	.word	0x00000000


	//----- nvinfo : EIATTR_FRAME_SIZE
	.align		4
.L_3:
        /*0018*/ 	.byte	0x04, 0x11
        /*001a*/ 	.short	(.L_5 - .L_4)
	.align		4
.L_4:
        /*001c*/ 	.word	index@(triton_per_fused__softmax_17)
        /*0020*/ 	.word	0x00000000


	//----- nvinfo : EIATTR_MIN_STACK_SIZE
	.align		4
.L_5:
        /*0024*/ 	.byte	0x04, 0x12
        /*0026*/ 	.short	(.L_7 - .L_6)
	.align		4
.L_6:
        /*0028*/ 	.word	index@(triton_per_fused__softmax_17)
        /*002c*/ 	.word	0x00000000
.L_7:


//--------------------- .nv.info.triton_per_fused__softmax_17 --------------------------
	.section	.nv.info.triton_per_fused__softmax_17,"",@"SHT_CUDA_INFO"
	.sectionflags	@""
	.align	4


	//----- nvinfo : EIATTR_CUDA_API_VERSION
	.align		4
        /*0000*/ 	.byte	0x04, 0x37
        /*0002*/ 	.short	(.L_9 - .L_8)
.L_8:
        /*0004*/ 	.word	0x0000007c


	//----- nvinfo : EIATTR_KPARAM_INFO
	.align		4
.L_9:
        /*0008*/ 	.byte	0x04, 0x17
        /*000a*/ 	.short	(.L_11 - .L_10)
.L_10:
        /*000c*/ 	.word	0x00000000
        /*0010*/ 	.short	0x0003
        /*0012*/ 	.short	0x0014
        /*0014*/ 	.byte	0x00, 0xf0, 0x11, 0x00


	//----- nvinfo : EIATTR_KPARAM_INFO
	.align		4
.L_11:
        /*0018*/ 	.byte	0x04, 0x17
        /*001a*/ 	.short	(.L_13 - .L_12)
.L_12:
        /*001c*/ 	.word	0x00000000
        /*0020*/ 	.short	0x0002
        /*0022*/ 	.short	0x0010
        /*0024*/ 	.byte	0x00, 0xf0, 0x11, 0x00


	//----- nvinfo : EIATTR_KPARAM_INFO
	.align		4
.L_13:
        /*0028*/ 	.byte	0x04, 0x17
        /*002a*/ 	.short	(.L_15 - .L_14)
.L_14:
        /*002c*/ 	.word	0x00000000
        /*0030*/ 	.short	0x0001
        /*0032*/ 	.short	0x0008
        /*0034*/ 	.byte	0x00, 0xf4, 0x21, 0x00


	//----- nvinfo : EIATTR_KPARAM_INFO
	.align		4
.L_15:
        /*0038*/ 	.byte	0x04, 0x17
        /*003a*/ 	.short	(.L_17 - .L_16)
.L_16:
        /*003c*/ 	.word	0x00000000
        /*0040*/ 	.short	0x0000
        /*0042*/ 	.short	0x0000
        /*0044*/ 	.byte	0x00, 0xf4, 0x21, 0x00


	//----- nvinfo : EIATTR_SPARSE_MMA_MASK
	.align		4
.L_17:
        /*0048*/ 	.byte	0x03, 0x50
        /*004a*/ 	.short	0x0000


	//----- nvinfo : EIATTR_MAXREG_COUNT
	.align		4
        /*004c*/ 	.byte	0x03, 0x1b
        /*004e*/ 	.short	0x00ff


	//----- nvinfo : EIATTR_COOP_GROUP_MASK_REGIDS
	.align		4
        /*0050*/ 	.byte	0x04, 0x29
        /*0052*/ 	.short	(.L_19 - .L_18)


	//   ....[0]....
.L_18:
        /*0054*/ 	.word	0xffffffff


	//   ....[1]....
        /*0058*/ 	.word	0xffffffff


	//   ....[2]....
        /*005c*/ 	.word	0xffffffff


	//   ....[3]....
        /*0060*/ 	.word	0xffffffff


	//   ....[4]....
        /*0064*/ 	.word	0xffffffff


	//   ....[5]....
        /*0068*/ 	.word	0xffffffff


	//   ....[6]....
        /*006c*/ 	.word	0xffffffff


	//   ....[7]....
        /*0070*/ 	.word	0xffffffff


	//----- nvinfo : EIATTR_COOP_GROUP_INSTR_OFFSETS
	.align		4
.L_19:
        /*0074*/ 	.byte	0x04, 0x28
        /*0076*/ 	.short	(.L_21 - .L_20)


	//   ....[0]....
.L_20:
        /*0078*/ 	.word	0x00000100


	//   ....[1]....
        /*007c*/ 	.word	0x00000140


	//   ....[2]....
        /*0080*/ 	.word	0x00000180


	//   ....[3]....
        /*0084*/ 	.word	0x000001c0


	//   ....[4]....
        /*0088*/ 	.word	0x00000270


	//   ....[5]....
        /*008c*/ 	.word	0x00000290


	//   ....[6]....
        /*0090*/ 	.word	0x000002b0


	//   ....[7]....
        /*0094*/ 	.word	0x000002d0


	//----- nvinfo : EIATTR_EXIT_INSTR_OFFSETS
	.align		4
.L_21:
        /*0098*/ 	.byte	0x04, 0x1c
        /*009a*/ 	.short	(.L_23 - .L_22)


	//   ....[0]....
.L_22:
        /*009c*/ 	.word	0x00000390


	//   ....[1]....
        /*00a0*/ 	.word	0x000003b0


	//----- nvinfo : EIATTR_REQNTID
	.align		4
.L_23:
        /*00a4*/ 	.byte	0x04, 0x10
        /*00a6*/ 	.short	(.L_25 - .L_24)
.L_24:
        /*00a8*/ 	.word	0x00000040
        /*00ac*/ 	.word	0x00000001
        /*00b0*/ 	.word	0x00000001


	//----- nvinfo : EIATTR_CBANK_PARAM_SIZE
	.align		4
.L_25:
        /*00b4*/ 	.byte	0x03, 0x19
        /*00b6*/ 	.short	0x0018


	//----- nvinfo : EIATTR_PARAM_CBANK
	.align		4
        /*00b8*/ 	.byte	0x04, 0x0a
        /*00ba*/ 	.short	(.L_27 - .L_26)
	.align		4
.L_26:
        /*00bc*/ 	.word	index@(.nv.constant0.triton_per_fused__softmax_17)
        /*00c0*/ 	.short	0x0210
        /*00c2*/ 	.short	0x0018


	//----- nvinfo : EIATTR_SW_WAR
	.align		4
.L_27:
        /*00c4*/ 	.byte	0x04, 0x36
        /*00c6*/ 	.short	(.L_29 - .L_28)
.L_28:
        /*00c8*/ 	.word	0x00000008
.L_29:


//--------------------- .nv.callgraph             --------------------------
	.section	.nv.callgraph,"",@"SHT_CUDA_CALLGRAPH"
	.align	4
	.sectionentsize	8
	.align		4
        /*0000*/ 	.word	0x00000000
	.align		4
        /*0004*/ 	.word	0xffffffff
	.align		4
        /*0008*/ 	.word	0x00000000
	.align		4
        /*000c*/ 	.word	0xfffffffe
	.align		4
        /*0010*/ 	.word	0x00000000
	.align		4
        /*0014*/ 	.word	0xfffffffd
	.align		4
        /*0018*/ 	.word	0x00000000
	.align		4
        /*001c*/ 	.word	0xfffffffc


//--------------------- .text.triton_per_fused__softmax_17 --------------------------
	.section	.text.triton_per_fused__softmax_17,"ax",@progbits
	.align	128
        .global         triton_per_fused__softmax_17
        .type           triton_per_fused__softmax_17,@function
        .size           triton_per_fused__softmax_17,(.L_x_1 - triton_per_fused__softmax_17)
        .other          triton_per_fused__softmax_17,@"STO_CUDA_ENTRY STV_DEFAULT"
triton_per_fused__softmax_17:
.text.triton_per_fused__softmax_17:
[----:B------:R-:W0:Y:S02]  /*0000*/  LDC R1, c[0x0][0x28] ;  /* 0x00000a00ff017b82 */ /* 0x000e240000000800 */
[----:B------:R-:W1:Y:S01]  /*0010*/  S2R R9, SR_TID.X ;  /* 0x0000000000097919 */ /* 0x000e620000002100 */
[----:B------:R-:W2:Y:S01]  /*0020*/  LDC.64 R2, c[0x0][0x210] ;  /* 0x00008400ff027b82 */ /* 0x000ea20000000a00 */
[----:B------:R-:W-:Y:S01]  /*0030*/  IMAD.MOV.U32 R6, RZ, RZ, RZ ;  /* 0x000000ffff067224 */ /* 0x000fe200078e00ff */
[----:B------:R-:W-:Y:S01]  /*0040*/  ULDC.64 UR4, c[0x0][0x208] ;  /* 0x0000820000047ab9 */ /* 0x000fe20000000a00 */
[----:B------:R-:W3:Y:S05]  /*0050*/  S2R R0, SR_CTAID.X ;  /* 0x0000000000007919 */ /* 0x000eea0000002500 */
[----:B------:R-:W4:Y:S01]  /*0060*/  LDC.64 R4, c[0x0][0x218] ;  /* 0x00008600ff047b82 */ /* 0x000f220000000a00 */
[----:B-1----:R-:W-:Y:S01]  /*0070*/  LOP3.LUT R7, R9, 0xf, RZ, 0xc0, !PT ;  /* 0x0000000f09077812 */ /* 0x002fe200078ec0ff */
[----:B----4-:R-:W4:Y:S01]  /*0080*/  LDG.E R5, desc[UR4][R4.64] ;  /* 0x0000000404057981 */ /* 0x010f22000c1e1900 */
[----:B---3--:R-:W-:-:S03]  /*0090*/  ISETP.GE.AND P0, PT, R0, 0x4, PT ;  /* 0x000000040000780c */ /* 0x008fc60003f06270 */
[----:B------:R-:W-:-:S04]  /*00a0*/  IMAD R7, R0, 0x10, R7 ;  /* 0x0000001000077824 */ /* 0x000fc800078e0207 */
[----:B--2---:R-:W-:-:S06]  /*00b0*/  IMAD.WIDE R2, R7, 0x4, R2 ;  /* 0x0000000407027825 */ /* 0x004fcc00078e0202 */
[----:B------:R-:W2:Y:S02]  /*00c0*/  @!P0 LDG.E R6, desc[UR4][R2.64] ;  /* 0x0000000402068981 */ /* 0x000ea4000c1e1900 */
[----:B--2---:R-:W-:-:S05]  /*00d0*/  SEL R6, R6, RZ, !P0 ;  /* 0x000000ff06067207 */ /* 0x004fca0004000000 */
[----:B----4-:R-:W-:-:S05]  /*00e0*/  FADD R6, R6, R5 ;  /* 0x0000000506067221 */ /* 0x010fca0000000000 */
[----:B------:R-:W-:-:S05]  /*00f0*/  FSEL R7, R6, -INF , !P0 ;  /* 0xff80000006077808 */ /* 0x000fca0004000000 */
[----:B------:R-:W1:Y:S01]  /*0100*/  SHFL.BFLY PT, R8, R7, 0x8, 0x1f ;  /* 0x0d001f0007087f89 */ /* 0x000e6200000e0000 */
[C---:B------:R-:W-:Y:S02]  /*0110*/  FSETP.NAN.AND P2, PT, R7.reuse, R7, PT ;  /* 0x000000070700720b */ /* 0x040fe40003f48000 */
[----:B-1----:R-:W-:-:S13]  /*0120*/  FSETP.GT.AND P1, PT, R7, R8, PT ;  /* 0x000000080700720b */ /* 0x002fda0003f24000 */
[----:B------:R-:W-:-:S05]  /*0130*/  @!P1 FSEL R7, R7, R8, P2 ;  /* 0x0000000807079208 */ /* 0x000fca0001000000 */
        /* <DEDUP_REMOVED lines=12> */
[----:B------:R-:W-:-:S04]  /*0200*/  FADD R6, R6, -R7 ;  /* 0x8000000706067221 */ /* 0x000fc80000000000 */
[----:B------:R-:W-:-:S05]  /*0210*/  FMUL R6, R6, 1.4426950216293334961 ;  /* 0x3fb8aa3b06067820 */ /* 0x000fca0000400000 */
[----:B------:R-:W-:-:S13]  /*0220*/  FSETP.GEU.AND P1, PT, R6, -126, PT ;  /* 0xc2fc00000600780b */ /* 0x000fda0003f2e000 */
[----:B------:R-:W-:-:S04]  /*0230*/  @!P1 FMUL R6, R6, 0.5 ;  /* 0x3f00000006069820 */ /* 0x000fc80000400000 */
[----:B------:R-:W1:Y:S02]  /*0240*/  MUFU.EX2 R4, R6 ;  /* 0x0000000600047308 */ /* 0x000e640000000800 */
[----:B-1----:R-:W-:-:S05]  /*0250*/  @!P1 FMUL R4, R4, R4 ;  /* 0x0000000404049220 */ /* 0x002fca0000400000 */
[----:B------:R-:W-:-:S05]  /*0260*/  FSEL R5, R4, RZ, !P0 ;  /* 0x000000ff04057208 */ /* 0x000fca0004000000 */
[----:B------:R-:W1:Y:S02]  /*0270*/  SHFL.BFLY PT, R8, R5, 0x8, 0x1f ;  /* 0x0d001f0005087f89 */ /* 0x000e6400000e0000 */
[----:B-1----:R-:W-:-:S05]  /*0280*/  FADD R8, R5, R8 ;  /* 0x0000000805087221 */ /* 0x002fca0000000000 */
[----:B------:R-:W1:Y:S02]  /*0290*/  SHFL.BFLY PT, R7, R8, 0x4, 0x1f ;  /* 0x0c801f0008077f89 */ /* 0x000e6400000e0000 */
[----:B-1----:R-:W-:-:S05]  /*02a0*/  FADD R7, R8, R7 ;  /* 0x0000000708077221 */ /* 0x002fca0000000000 */
[----:B------:R-:W1:Y:S02]  /*02b0*/  SHFL.BFLY PT, R10, R7, 0x2, 0x1f ;  /* 0x0c401f00070a7f89 */ /* 0x000e6400000e0000 */
[----:B-1----:R-:W-:-:S05]  /*02c0*/  FADD R10, R7, R10 ;  /* 0x0000000a070a7221 */ /* 0x002fca0000000000 */
[----:B------:R-:W1:Y:S02]  /*02d0*/  SHFL.BFLY PT, R11, R10, 0x1, 0x1f ;  /* 0x0c201f000a0b7f89 */ /* 0x000e6400000e0000 */
[----:B-1----:R-:W-:-:S05]  /*02e0*/  FADD R11, R10, R11 ;  /* 0x0000000b0a0b7221 */ /* 0x002fca0000000000 */
[C---:B------:R-:W-:Y:S02]  /*02f0*/  FSETP.GT.AND P1, PT, |R11|.reuse, 8.50705917302346158658e+37, PT ;  /* 0x7e8000000b00780b */ /* 0x040fe40003f24200 */
[----:B------:R-:W-:Y:S02]  /*0300*/  FSETP.GEU.AND P2, PT, |R11|, 1.175494350822287508e-38, PT ;  /* 0x008000000b00780b */ /* 0x000fe40003f4e200 */
[----:B------:R-:W-:-:S09]  /*0310*/  LOP3.LUT P0, RZ, R9, 0x30, RZ, 0xc0, !PT ;  /* 0x0000003009ff7812 */ /* 0x000fd2000780c0ff */
[----:B------:R-:W-:-:S04]  /*0320*/  @P1 FMUL R11, R11, 0.25 ;  /* 0x3e8000000b0b1820 */ /* 0x000fc80000400000 */
[----:B------:R-:W-:Y:S01]  /*0330*/  @!P2 FMUL R11, R11, 16777216 ;  /* 0x4b8000000b0ba820 */ /* 0x000fe20000400000 */
[----:B------:R-:W-:-:S05]  /*0340*/  ISETP.LT.AND P0, PT, R0, 0x4, !P0 ;  /* 0x000000040000780c */ /* 0x000fca0004701270 */
[----:B------:R-:W1:Y:S01]  /*0350*/  MUFU.RCP R11, R11 ;  /* 0x0000000b000b7308 */ /* 0x000e620000001000 */
[----:B------:R-:W-:-:S04]  /*0360*/  @P1 FMUL R4, R4, 0.25 ;  /* 0x3e80000004041820 */ /* 0x000fc80000400000 */
[----:B------:R-:W-:-:S04]  /*0370*/  @!P2 FMUL R4, R4, 16777216 ;  /* 0x4b8000000404a820 */ /* 0x000fc80000400000 */
[----:B-1----:R-:W-:Y:S01]  /*0380*/  FMUL R5, R11, R4 ;  /* 0x000000040b057220 */ /* 0x002fe20000400000 */
[----:B------:R-:W-:Y:S06]  /*0390*/  @!P0 EXIT ;  /* 0x000000000000894d */ /* 0x000fec0003800000 */
[----:B------:R-:W-:Y:S01]  /*03a0*/  STG.E desc[UR4][R2.64], R5 ;  /* 0x0000000502007986 */ /* 0x000fe2000c101904 */
[----:B------:R-:W-:Y:S05]  /*03b0*/  EXIT ;  /* 0x000000000000794d */ /* 0x000fea0003800000 */
.L_x_0:
[----:B------:R-:W-:-:S00]  /*03c0*/  BRA `(.L_x_0) ;  /* 0xfffffffc00fc7947 */ /* 0x000fc0000383ffff */
[----:B------:R-:W-:-:S00]  /*03d0*/  NOP ;  /* 0x0000000000007918 */ /* 0x000fc00000000000 */
        /* <DEDUP_REMOVED lines=10> */
.L_x_1:


//--------------------- .nv.constant0.triton_per_fused__softmax_17 --------------------------
	.section	.nv.constant0.triton_per_fused__softmax_17,"a",@progbits
	.sectionflags	@""
	.align	4
.nv.constant0.triton_per_fused__softmax_17:
	.zero		552
